//
// Generated by NVIDIA NVVM Compiler
//
// Compiler Build ID: CL-36424714
// Cuda compilation tools, release 13.0, V13.0.88
// Based on NVVM 20.0.0
//

.version 9.0
.target sm_100
.address_size 64

	// .globl	_Z7lsearchPiiiS_

.visible .entry _Z7lsearchPiiiS_(
	.param .u64 .ptr .align 1 _Z7lsearchPiiiS__param_0,
	.param .u32 _Z7lsearchPiiiS__param_1,
	.param .u32 _Z7lsearchPiiiS__param_2,
	.param .u64 .ptr .align 1 _Z7lsearchPiiiS__param_3
)
{
	.reg .pred 	%p<3>;
	.reg .b32 	%r<8>;
	.reg .b64 	%rd<7>;

	ld.param.u64 	%rd1, [_Z7lsearchPiiiS__param_0];
	ld.param.u32 	%r3, [_Z7lsearchPiiiS__param_1];
	ld.param.u32 	%r2, [_Z7lsearchPiiiS__param_2];
	ld.param.u64 	%rd2, [_Z7lsearchPiiiS__param_3];
	mov.u32 	%r4, %tid.x;
	mov.u32 	%r5, %ctaid.x;
	mov.u32 	%r6, %ntid.x;
	mad.lo.s32 	%r1, %r5, %r6, %r4;
	setp.ge.s32 	%p1, %r1, %r3;
	@%p1 bra 	$L__BB0_3;
	cvta.to.global.u64 	%rd3, %rd1;
	mul.wide.s32 	%rd4, %r1, 4;
	add.s64 	%rd5, %rd3, %rd4;
	ld.global.u32 	%r7, [%rd5];
	setp.ne.s32 	%p2, %r7, %r2;
	@%p2 bra 	$L__BB0_3;
	cvta.to.global.u64 	%rd6, %rd2;
	st.global.u32 	[%rd6], %r1;
$L__BB0_3:
	ret;

}


// ===== COMPILED SASS (sm_100) =====

	.target	sm_100

	.elftype	@"ET_EXEC"


//--------------------- .note.nv.tkinfo           --------------------------
	.section	.note.nv.tkinfo,"",@"SHT_NOTE"
	.sectionflags	@"SHF_NOTE_NV_TKINFO"
	.tkinfo
        /*0018*/ 	.word	0x00000002
        /*0030*/ 	.string	""
        /*0030*/ 	.string	"ptxas"
        /*0030*/ 	.string	"Cuda compilation tools, release 13.0, V13.0.88"
        /*0030*/ 	.string	"Build cuda_13.0.r13.0/compiler.36424714_0"
        /*0030*/ 	.string	"-arch sm_100 -m 64 "



//--------------------- .note.nv.cuinfo           --------------------------
	.section	.note.nv.cuinfo,"",@"SHT_NOTE"
	.sectionflags	@"SHF_NOTE_NV_CUINFO"
        /*0018*/ 	.short	0x0002
        /*001a*/ 	.short	0x0064
        /*001c*/ 	.short	0x0082
	.zero		2


//--------------------- .nv.info                  --------------------------
	.section	.nv.info,"",@"SHT_CUDA_INFO"
	.align	4


	//----- nvinfo : EIATTR_REGCOUNT
	.align		4
        /*0000*/ 	.byte	0x04, 0x2f
        /*0002*/ 	.short	(.L_1 - .L_0)
	.align		4
.L_0:
        /*0004*/ 	.word	index@(_Z7lsearchPiiiS_)
        /*0008*/ 	.word	0x00000008


	//----- nvinfo : EIATTR_FRAME_SIZE
	.align		4
.L_1:
        /*000c*/ 	.byte	0x04, 0x11
        /*000e*/ 	.short	(.L_3 - .L_2)
	.align		4
.L_2:
        /*0010*/ 	.word	index@(_Z7lsearchPiiiS_)
        /*0014*/ 	.word	0x00000000


	//----- nvinfo : EIATTR_MIN_STACK_SIZE
	.align		4
.L_3:
        /*0018*/ 	.byte	0x04, 0x12
        /*001a*/ 	.short	(.L_5 - .L_4)
	.align		4
.L_4:
        /*001c*/ 	.word	index@(_Z7lsearchPiiiS_)
        /*0020*/ 	.word	0x00000000
.L_5:


//--------------------- .nv.compat                --------------------------
	.section	.nv.compat,"",@"SHT_CUDA_COMPAT_INFO"
	.align	4
        /*0000*/ 	.byte	0x02, 0x09, 0x00, 0x00, 0x02, 0x02, 0x01, 0x00, 0x02, 0x05, 0x05, 0x00, 0x03, 0x07, 0x01, 0x01
        /*0010*/ 	.byte	0x02, 0x03, 0x00, 0x00, 0x02, 0x06, 0x01, 0x00, 0x04, 0x0b, 0x08, 0x00, 0x09, 0x00, 0x00, 0x00
        /*0020*/ 	.byte	0x00, 0x00, 0x00, 0x00


//--------------------- .nv.info._Z7lsearchPiiiS_ --------------------------
	.section	.nv.info._Z7lsearchPiiiS_,"",@"SHT_CUDA_INFO"
	.sectionflags	@""
	.align	4


	//----- nvinfo : EIATTR_CUDA_API_VERSION
	.align		4
        /*0000*/ 	.byte	0x04, 0x37
        /*0002*/ 	.short	(.L_7 - .L_6)
.L_6:
        /*0004*/ 	.word	0x00000082


	//----- nvinfo : EIATTR_KPARAM_INFO
	.align		4
.L_7:
        /*0008*/ 	.byte	0x04, 0x17
        /*000a*/ 	.short	(.L_9 - .L_8)
.L_8:
        /*000c*/ 	.word	0x00000000
        /*0010*/ 	.short	0x0003
        /*0012*/ 	.short	0x0010
        /*0014*/ 	.byte	0x00, 0xf5, 0x21, 0x00


	//----- nvinfo : EIATTR_KPARAM_INFO
	.align		4
.L_9:
        /*0018*/ 	.byte	0x04, 0x17
        /*001a*/ 	.short	(.L_11 - .L_10)
.L_10:
        /*001c*/ 	.word	0x00000000
        /*0020*/ 	.short	0x0002
        /*0022*/ 	.short	0x000c
        /*0024*/ 	.byte	0x00, 0xf0, 0x11, 0x00


	//----- nvinfo : EIATTR_KPARAM_INFO
	.align		4
.L_11:
        /*0028*/ 	.byte	0x04, 0x17
        /*002a*/ 	.short	(.L_13 - .L_12)
.L_12:
        /*002c*/ 	.word	0x00000000
        /*0030*/ 	.short	0x0001
        /*0032*/ 	.short	0x0008
        /*0034*/ 	.byte	0x00, 0xf0, 0x11, 0x00


	//----- nvinfo : EIATTR_KPARAM_INFO
	.align		4
.L_13:
        /*0038*/ 	.byte	0x04, 0x17
        /*003a*/ 	.short	(.L_15 - .L_14)
.L_14:
        /*003c*/ 	.word	0x00000000
        /*0040*/ 	.short	0x0000
        /*0042*/ 	.short	0x0000
        /*0044*/ 	.byte	0x00, 0xf5, 0x21, 0x00


	//----- nvinfo : EIATTR_SPARSE_MMA_MASK
	.align		4
.L_15:
        /*0048*/ 	.byte	0x03, 0x50
        /*004a*/ 	.short	0x0000


	//----- nvinfo : EIATTR_MAXREG_COUNT
	.align		4
        /*004c*/ 	.byte	0x03, 0x1b
        /*004e*/ 	.short	0x00ff


	//----- nvinfo : EIATTR_MERCURY_ISA_VERSION
	.align		4
        /*0050*/ 	.byte	0x03, 0x5f
        /*0052*/ 	.short	0x0101


	//----- nvinfo : EIATTR_VRC_CTA_INIT_COUNT
	.align		4
        /*0054*/ 	.byte	0x02, 0x4a
	.zero		1
	.zero		1


	//----- nvinfo : EIATTR_EXIT_INSTR_OFFSETS
	.align		4
        /*0058*/ 	.byte	0x04, 0x1c
        /*005a*/ 	.short	(.L_17 - .L_16)


	//   ....[0]....
.L_16:
        /*005c*/ 	.word	0x00000070


	//   ....[1]....
        /*0060*/ 	.word	0x000000e0


	//   ....[2]....
        /*0064*/ 	.word	0x00000110


	//----- nvinfo : EIATTR_CBANK_PARAM_SIZE
	.align		4
.L_17:
        /*0068*/ 	.byte	0x03, 0x19
        /*006a*/ 	.short	0x0018


	//----- nvinfo : EIATTR_PARAM_CBANK
	.align		4
        /*006c*/ 	.byte	0x04, 0x0a
        /*006e*/ 	.short	(.L_19 - .L_18)
	.align		4
.L_18:
        /*0070*/ 	.word	index@(.nv.constant0._Z7lsearchPiiiS_)
        /*0074*/ 	.short	0x0380
        /*0076*/ 	.short	0x0018


	//----- nvinfo : EIATTR_SW_WAR
	.align		4
.L_19:
        /*0078*/ 	.byte	0x04, 0x36
        /*007a*/ 	.short	(.L_21 - .L_20)
.L_20:
        /*007c*/ 	.word	0x00000008
.L_21:


//--------------------- .nv.callgraph             --------------------------
	.section	.nv.callgraph,"",@"SHT_CUDA_CALLGRAPH"
	.align	4
	.sectionentsize	8
	.align		4
        /*0000*/ 	.word	0x00000000
	.align		4
        /*0004*/ 	.word	0xffffffff
	.align		4
        /*0008*/ 	.word	0x00000000
	.align		4
        /*000c*/ 	.word	0xfffffffe
	.align		4
        /*0010*/ 	.word	0x00000000
	.align		4
        /*0014*/ 	.word	0xfffffffd
	.align		4
        /*0018*/ 	.word	0x00000000
	.align		4
        /*001c*/ 	.word	0xfffffffc


//--------------------- .text._Z7lsearchPiiiS_    --------------------------
	.section	.text._Z7lsearchPiiiS_,"ax",@progbits
	.align	128
        .global         _Z7lsearchPiiiS_
        .type           _Z7lsearchPiiiS_,@function
        .size           _Z7lsearchPiiiS_,(.L_x_1 - _Z7lsearchPiiiS_)
        .other          _Z7lsearchPiiiS_,@"STO_CUDA_ENTRY STV_DEFAULT"
_Z7lsearchPiiiS_:
.text._Z7lsearchPiiiS_:
[----:B------:R-:W-:Y:S01]  /*0000*/  LDC R1, c[0x0][0x37c] ;  /* 0x0000df00ff017b82 */ /* 0x000fe20000000800 */
[----:B------:R-:W0:Y:S07]  /*0010*/  S2R R5, SR_TID.X ;  /* 0x0000000000057919 */ /* 0x000e2e0000002100 */
[----:B------:R-:W0:Y:S01]  /*0020*/  S2UR UR4, SR_CTAID.X ;  /* 0x00000000000479c3 */ /* 0x000e220000002500 */
[----:B------:R-:W1:Y:S07]  /*0030*/  LDCU UR5, c[0x0][0x388] ;  /* 0x00007100ff0577ac */ /* 0x000e6e0008000800 */
[----:B------:R-:W0:Y:S02]  /*0040*/  LDC R0, c[0x0][0x360] ;  /* 0x0000d800ff007b82 */ /* 0x000e240000000800 */
[----:B0-----:R-:W-:-:S05]  /*0050*/  IMAD R5, R0, UR4, R5 ;  /* 0x0000000400057c24 */ /* 0x001fca000f8e0205 */
[----:B-1----:R-:W-:-:S13]  /*0060*/  ISETP.GE.AND P0, PT, R5, UR5, PT ;  /* 0x0000000505007c0c */ /* 0x002fda000bf06270 */
[----:B------:R-:W-:Y:S05]  /*0070*/  @P0 EXIT ;  /* 0x000000000000094d */ /* 0x000fea0003800000 */
[----:B------:R-:W0:Y:S01]  /*0080*/  LDC.64 R2, c[0x0][0x380] ;  /* 0x0000e000ff027b82 */ /* 0x000e220000000a00 */
[----:B------:R-:W1:Y:S01]  /*0090*/  LDCU.64 UR4, c[0x0][0x358] ;  /* 0x00006b00ff0477ac */ /* 0x000e620008000a00 */
[----:B------:R-:W2:Y:S01]  /*00a0*/  LDCU UR6, c[0x0][0x38c] ;  /* 0x00007180ff0677ac */ /* 0x000ea20008000800 */
[----:B0-----:R-:W-:-:S06]  /*00b0*/  IMAD.WIDE R2, R5, 0x4, R2 ;  /* 0x0000000405027825 */ /* 0x001fcc00078e0202 */
[----:B-1----:R-:W2:Y:S02]  /*00c0*/  LDG.E R2, desc[UR4][R2.64] ;  /* 0x0000000402027981 */ /* 0x002ea4000c1e1900 */
[----:B--2---:R-:W-:-:S13]  /*00d0*/  ISETP.NE.AND P0, PT, R2, UR6, PT ;  /* 0x0000000602007c0c */ /* 0x004fda000bf05270 */
[----:B------:R-:W-:Y:S05]  /*00e0*/  @P0 EXIT ;  /* 0x000000000000094d */ /* 0x000fea0003800000 */
[----:B------:R-:W0:Y:S02]  /*00f0*/  LDC.64 R2, c[0x0][0x390] ;  /* 0x0000e400ff027b82 */ /* 0x000e240000000a00 */
[----:B0-----:R-:W-:Y:S01]  /*0100*/  STG.E desc[UR4][R2.64], R5 ;  /* 0x0000000502007986 */ /* 0x001fe2000c101904 */
[----:B------:R-:W-:Y:S05]  /*0110*/  EXIT ;  /* 0x000000000000794d */ /* 0x000fea0003800000 */
.L_x_0:
[----:B------:R-:W-:-:S00]  /*0120*/  BRA `(.L_x_0) ;  /* 0xfffffffc00fc7947 */ /* 0x000fc0000383ffff */
[----:B------:R-:W-:-:S00]  /*0130*/  NOP ;  /* 0x0000000000007918 */ /* 0x000fc00000000000 */
        /* <DEDUP_REMOVED lines=12> */
.L_x_1:


//--------------------- .nv.shared.reserved.0     --------------------------
	.section	.nv.shared.reserved.0,"aw",@nobits
	.weak		__nv_reservedSMEM_offset_0_alias
	.size		__nv_reservedSMEM_offset_0_alias, 0, 64
	.other		__nv_reservedSMEM_offset_0_alias,@"STO_CUDA_RESERVED_SHARED STV_DEFAULT"
__nv_reservedSMEM_offset_0_alias:
	.zero		0
	.zero		64


//--------------------- .nv.constant0._Z7lsearchPiiiS_ --------------------------
	.section	.nv.constant0._Z7lsearchPiiiS_,"a",@progbits
	.sectionflags	@""
	.align	4
.nv.constant0._Z7lsearchPiiiS_:
	.zero		920


//--------------------- SYMBOLS --------------------------

	.type		.nv.reservedSmem.offset0,@object
	.size		.nv.reservedSmem.offset0,0x4
